//
// Generated by NVIDIA NVVM Compiler
//
// Compiler Build ID: CL-36424714
// Cuda compilation tools, release 13.0, V13.0.88
// Based on NVVM 20.0.0
//

.version 9.0
.target sm_100
.address_size 64

	// .globl	_Z12real2complexP6float2Pfi

.visible .entry _Z12real2complexP6float2Pfi(
	.param .u64 .ptr .align 1 _Z12real2complexP6float2Pfi_param_0,
	.param .u64 .ptr .align 1 _Z12real2complexP6float2Pfi_param_1,
	.param .u32 _Z12real2complexP6float2Pfi_param_2
)
{
	.reg .pred 	%p<2>;
	.reg .b32 	%r<20>;
	.reg .b32 	%f<3>;
	.reg .b64 	%rd<9>;

	ld.param.u64 	%rd1, [_Z12real2complexP6float2Pfi_param_0];
	ld.param.u64 	%rd2, [_Z12real2complexP6float2Pfi_param_1];
	ld.param.u32 	%r5, [_Z12real2complexP6float2Pfi_param_2];
	mov.u32 	%r6, %ctaid.x;
	mov.u32 	%r7, %ntid.x;
	mov.u32 	%r8, %tid.x;
	mad.lo.s32 	%r1, %r6, %r7, %r8;
	mov.u32 	%r9, %ctaid.y;
	mov.u32 	%r10, %ntid.y;
	mov.u32 	%r11, %tid.y;
	mad.lo.s32 	%r12, %r9, %r10, %r11;
	mov.u32 	%r13, %ctaid.z;
	mov.u32 	%r14, %ntid.z;
	mov.u32 	%r15, %tid.z;
	mad.lo.s32 	%r3, %r13, %r14, %r15;
	max.s32 	%r16, %r1, %r12;
	max.s32 	%r17, %r3, %r16;
	setp.ge.s32 	%p1, %r17, %r5;
	@%p1 bra 	$L__BB0_2;
	cvta.to.global.u64 	%rd3, %rd2;
	cvta.to.global.u64 	%rd4, %rd1;
	mad.lo.s32 	%r18, %r5, %r3, %r12;
	mad.lo.s32 	%r19, %r18, %r5, %r1;
	mul.wide.s32 	%rd5, %r19, 4;
	add.s64 	%rd6, %rd3, %rd5;
	ld.global.f32 	%f1, [%rd6];
	mul.wide.s32 	%rd7, %r19, 8;
	add.s64 	%rd8, %rd4, %rd7;
	mov.f32 	%f2, 0f00000000;
	st.global.v2.f32 	[%rd8], {%f1, %f2};
$L__BB0_2:
	ret;

}
	// .globl	_Z19complex2real_scaledPfP6float2fi
.visible .entry _Z19complex2real_scaledPfP6float2fi(
	.param .u64 .ptr .align 1 _Z19complex2real_scaledPfP6float2fi_param_0,
	.param .u64 .ptr .align 1 _Z19complex2real_scaledPfP6float2fi_param_1,
	.param .f32 _Z19complex2real_scaledPfP6float2fi_param_2,
	.param .u32 _Z19complex2real_scaledPfP6float2fi_param_3
)
{
	.reg .pred 	%p<2>;
	.reg .b32 	%r<20>;
	.reg .b32 	%f<4>;
	.reg .b64 	%rd<9>;

	ld.param.u64 	%rd1, [_Z19complex2real_scaledPfP6float2fi_param_0];
	ld.param.u64 	%rd2, [_Z19complex2real_scaledPfP6float2fi_param_1];
	ld.param.f32 	%f1, [_Z19complex2real_scaledPfP6float2fi_param_2];
	ld.param.u32 	%r5, [_Z19complex2real_scaledPfP6float2fi_param_3];
	mov.u32 	%r6, %ctaid.x;
	mov.u32 	%r7, %ntid.x;
	mov.u32 	%r8, %tid.x;
	mad.lo.s32 	%r1, %r6, %r7, %r8;
	mov.u32 	%r9, %ctaid.y;
	mov.u32 	%r10, %ntid.y;
	mov.u32 	%r11, %tid.y;
	mad.lo.s32 	%r12, %r9, %r10, %r11;
	mov.u32 	%r13, %ctaid.z;
	mov.u32 	%r14, %ntid.z;
	mov.u32 	%r15, %tid.z;
	mad.lo.s32 	%r3, %r13, %r14, %r15;
	max.s32 	%r16, %r1, %r12;
	max.s32 	%r17, %r3, %r16;
	setp.ge.s32 	%p1, %r17, %r5;
	@%p1 bra 	$L__BB1_2;
	cvta.to.global.u64 	%rd3, %rd2;
	cvta.to.global.u64 	%rd4, %rd1;
	mad.lo.s32 	%r18, %r5, %r3, %r12;
	mad.lo.s32 	%r19, %r18, %r5, %r1;
	mul.wide.s32 	%rd5, %r19, 8;
	add.s64 	%rd6, %rd3, %rd5;
	ld.global.f32 	%f2, [%rd6];
	mul.f32 	%f3, %f1, %f2;
	mul.wide.s32 	%rd7, %r19, 4;
	add.s64 	%rd8, %rd4, %rd7;
	st.global.f32 	[%rd8], %f3;
$L__BB1_2:
	ret;

}
	// .globl	_Z13solve_poissonP6float2PfS1_S1_i
.visible .entry _Z13solve_poissonP6float2PfS1_S1_i(
	.param .u64 .ptr .align 1 _Z13solve_poissonP6float2PfS1_S1_i_param_0,
	.param .u64 .ptr .align 1 _Z13solve_poissonP6float2PfS1_S1_i_param_1,
	.param .u64 .ptr .align 1 _Z13solve_poissonP6float2PfS1_S1_i_param_2,
	.param .u64 .ptr .align 1 _Z13solve_poissonP6float2PfS1_S1_i_param_3,
	.param .u32 _Z13solve_poissonP6float2PfS1_S1_i_param_4
)
{
	.reg .pred 	%p<3>;
	.reg .b32 	%r<22>;
	.reg .b32 	%f<15>;
	.reg .b64 	%rd<17>;

	ld.param.u64 	%rd1, [_Z13solve_poissonP6float2PfS1_S1_i_param_0];
	ld.param.u64 	%rd2, [_Z13solve_poissonP6float2PfS1_S1_i_param_1];
	ld.param.u64 	%rd3, [_Z13solve_poissonP6float2PfS1_S1_i_param_2];
	ld.param.u64 	%rd4, [_Z13solve_poissonP6float2PfS1_S1_i_param_3];
	ld.param.u32 	%r5, [_Z13solve_poissonP6float2PfS1_S1_i_param_4];
	mov.u32 	%r6, %ctaid.x;
	mov.u32 	%r7, %ntid.x;
	mov.u32 	%r8, %tid.x;
	mad.lo.s32 	%r1, %r6, %r7, %r8;
	mov.u32 	%r9, %ctaid.y;
	mov.u32 	%r10, %ntid.y;
	mov.u32 	%r11, %tid.y;
	mad.lo.s32 	%r12, %r9, %r10, %r11;
	mov.u32 	%r13, %ctaid.z;
	mov.u32 	%r14, %ntid.z;
	mov.u32 	%r15, %tid.z;
	mad.lo.s32 	%r3, %r13, %r14, %r15;
	max.s32 	%r16, %r1, %r12;
	max.s32 	%r17, %r3, %r16;
	setp.ge.s32 	%p1, %r17, %r5;
	@%p1 bra 	$L__BB2_2;
	cvta.to.global.u64 	%rd5, %rd2;
	cvta.to.global.u64 	%rd6, %rd3;
	cvta.to.global.u64 	%rd7, %rd4;
	cvta.to.global.u64 	%rd8, %rd1;
	mad.lo.s32 	%r18, %r5, %r3, %r12;
	mad.lo.s32 	%r19, %r18, %r5, %r1;
	mul.wide.s32 	%rd9, %r1, 4;
	add.s64 	%rd10, %rd5, %rd9;
	ld.global.f32 	%f1, [%rd10];
	mul.wide.u32 	%rd11, %r12, 4;
	add.s64 	%rd12, %rd6, %rd11;
	ld.global.f32 	%f2, [%rd12];
	mul.f32 	%f3, %f2, %f2;
	fma.rn.f32 	%f4, %f1, %f1, %f3;
	mul.wide.u32 	%rd13, %r3, 4;
	add.s64 	%rd14, %rd7, %rd13;
	ld.global.f32 	%f5, [%rd14];
	fma.rn.f32 	%f6, %f5, %f5, %f4;
	mov.f32 	%f7, 0f3727C5AC;
	sub.f32 	%f8, %f7, %f6;
	or.b32  	%r20, %r3, %r1;
	or.b32  	%r21, %r20, %r12;
	setp.eq.s32 	%p2, %r21, 0;
	rcp.rn.f32 	%f9, %f8;
	selp.f32 	%f10, 0f3F800000, %f9, %p2;
	mul.wide.s32 	%rd15, %r19, 8;
	add.s64 	%rd16, %rd8, %rd15;
	ld.global.v2.f32 	{%f11, %f12}, [%rd16];
	mul.f32 	%f13, %f11, %f10;
	mul.f32 	%f14, %f12, %f10;
	st.global.v2.f32 	[%rd16], {%f13, %f14};
$L__BB2_2:
	ret;

}


// ===== COMPILED SASS (sm_100) =====

	.target	sm_100

	.elftype	@"ET_EXEC"


//--------------------- .note.nv.tkinfo           --------------------------
	.section	.note.nv.tkinfo,"",@"SHT_NOTE"
	.sectionflags	@"SHF_NOTE_NV_TKINFO"
	.tkinfo
        /*0018*/ 	.word	0x00000002
        /*0030*/ 	.string	""
        /*0030*/ 	.string	"ptxas"
        /*0030*/ 	.string	"Cuda compilation tools, release 13.0, V13.0.88"
        /*0030*/ 	.string	"Build cuda_13.0.r13.0/compiler.36424714_0"
        /*0030*/ 	.string	"-arch sm_100 -m 64 "



//--------------------- .note.nv.cuinfo           --------------------------
	.section	.note.nv.cuinfo,"",@"SHT_NOTE"
	.sectionflags	@"SHF_NOTE_NV_CUINFO"
        /*0018*/ 	.short	0x0002
        /*001a*/ 	.short	0x0064
        /*001c*/ 	.short	0x0082
	.zero		2


//--------------------- .nv.info                  --------------------------
	.section	.nv.info,"",@"SHT_CUDA_INFO"
	.align	4


	//----- nvinfo : EIATTR_REGCOUNT
	.align		4
        /*0000*/ 	.byte	0x04, 0x2f
        /*0002*/ 	.short	(.L_1 - .L_0)
	.align		4
.L_0:
        /*0004*/ 	.word	index@(_Z12real2complexP6float2Pfi)
        /*0008*/ 	.word	0x0000000c


	//----- nvinfo : EIATTR_FRAME_SIZE
	.align		4
.L_1:
        /*000c*/ 	.byte	0x04, 0x11
        /*000e*/ 	.short	(.L_3 - .L_2)
	.align		4
.L_2:
        /*0010*/ 	.word	index@(_Z12real2complexP6float2Pfi)
        /*0014*/ 	.word	0x00000000


	//----- nvinfo : EIATTR_REGCOUNT
	.align		4
.L_3:
        /*0018*/ 	.byte	0x04, 0x2f
        /*001a*/ 	.short	(.L_5 - .L_4)
	.align		4
.L_4:
        /*001c*/ 	.word	index@(_Z19complex2real_scaledPfP6float2fi)
        /*0020*/ 	.word	0x0000000a


	//----- nvinfo : EIATTR_FRAME_SIZE
	.align		4
.L_5:
        /*0024*/ 	.byte	0x04, 0x11
        /*0026*/ 	.short	(.L_7 - .L_6)
	.align		4
.L_6:
        /*0028*/ 	.word	index@(_Z19complex2real_scaledPfP6float2fi)
        /*002c*/ 	.word	0x00000000


	//----- nvinfo : EIATTR_REGCOUNT
	.align		4
.L_7:
        /*0030*/ 	.byte	0x04, 0x2f
        /*0032*/ 	.short	(.L_9 - .L_8)
	.align		4
.L_8:
        /*0034*/ 	.word	index@(_Z13solve_poissonP6float2PfS1_S1_i)
        /*0038*/ 	.word	0x00000010


	//----- nvinfo : EIATTR_FRAME_SIZE
	.align		4
.L_9:
        /*003c*/ 	.byte	0x04, 0x11
        /*003e*/ 	.short	(.L_11 - .L_10)
	.align		4
.L_10:
        /*0040*/ 	.word	index@($__internal_0_$__cuda_sm20_rcp_rn_f32_slowpath)
        /*0044*/ 	.word	0x00000000


	//----- nvinfo : EIATTR_FRAME_SIZE
	.align		4
.L_11:
        /*0048*/ 	.byte	0x04, 0x11
        /*004a*/ 	.short	(.L_13 - .L_12)
	.align		4
.L_12:
        /*004c*/ 	.word	index@(_Z13solve_poissonP6float2PfS1_S1_i)
        /*0050*/ 	.word	0x00000000


	//----- nvinfo : EIATTR_MIN_STACK_SIZE
	.align		4
.L_13:
        /*0054*/ 	.byte	0x04, 0x12
        /*0056*/ 	.short	(.L_15 - .L_14)
	.align		4
.L_14:
        /*0058*/ 	.word	index@(_Z13solve_poissonP6float2PfS1_S1_i)
        /*005c*/ 	.word	0x00000000


	//----- nvinfo : EIATTR_MIN_STACK_SIZE
	.align		4
.L_15:
        /*0060*/ 	.byte	0x04, 0x12
        /*0062*/ 	.short	(.L_17 - .L_16)
	.align		4
.L_16:
        /*0064*/ 	.word	index@(_Z19complex2real_scaledPfP6float2fi)
        /*0068*/ 	.word	0x00000000


	//----- nvinfo : EIATTR_MIN_STACK_SIZE
	.align		4
.L_17:
        /*006c*/ 	.byte	0x04, 0x12
        /*006e*/ 	.short	(.L_19 - .L_18)
	.align		4
.L_18:
        /*0070*/ 	.word	index@(_Z12real2complexP6float2Pfi)
        /*0074*/ 	.word	0x00000000
.L_19:


//--------------------- .nv.compat                --------------------------
	.section	.nv.compat,"",@"SHT_CUDA_COMPAT_INFO"
	.align	4
        /*0000*/ 	.byte	0x02, 0x09, 0x00, 0x00, 0x02, 0x02, 0x01, 0x00, 0x02, 0x05, 0x05, 0x00, 0x03, 0x07, 0x01, 0x01
        /*0010*/ 	.byte	0x02, 0x03, 0x00, 0x00, 0x02, 0x06, 0x01, 0x00, 0x04, 0x0b, 0x08, 0x00, 0x09, 0x00, 0x00, 0x00
        /*0020*/ 	.byte	0x00, 0x00, 0x00, 0x00


//--------------------- .nv.info._Z13solve_poissonP6float2PfS1_S1_i --------------------------
	.section	.nv.info._Z13solve_poissonP6float2PfS1_S1_i,"",@"SHT_CUDA_INFO"
	.sectionflags	@""
	.align	4


	//----- nvinfo : EIATTR_CUDA_API_VERSION
	.align		4
        /*0000*/ 	.byte	0x04, 0x37
        /*0002*/ 	.short	(.L_21 - .L_20)
.L_20:
        /*0004*/ 	.word	0x00000082


	//----- nvinfo : EIATTR_KPARAM_INFO
	.align		4
.L_21:
        /*0008*/ 	.byte	0x04, 0x17
        /*000a*/ 	.short	(.L_23 - .L_22)
.L_22:
        /*000c*/ 	.word	0x00000000
        /*0010*/ 	.short	0x0004
        /*0012*/ 	.short	0x0020
        /*0014*/ 	.byte	0x00, 0xf0, 0x11, 0x00


	//----- nvinfo : EIATTR_KPARAM_INFO
	.align		4
.L_23:
        /*0018*/ 	.byte	0x04, 0x17
        /*001a*/ 	.short	(.L_25 - .L_24)
.L_24:
        /*001c*/ 	.word	0x00000000
        /*0020*/ 	.short	0x0003
        /*0022*/ 	.short	0x0018
        /*0024*/ 	.byte	0x00, 0xf5, 0x21, 0x00


	//----- nvinfo : EIATTR_KPARAM_INFO
	.align		4
.L_25:
        /*0028*/ 	.byte	0x04, 0x17
        /*002a*/ 	.short	(.L_27 - .L_26)
.L_26:
        /*002c*/ 	.word	0x00000000
        /*0030*/ 	.short	0x0002
        /*0032*/ 	.short	0x0010
        /*0034*/ 	.byte	0x00, 0xf5, 0x21, 0x00


	//----- nvinfo : EIATTR_KPARAM_INFO
	.align		4
.L_27:
        /*0038*/ 	.byte	0x04, 0x17
        /*003a*/ 	.short	(.L_29 - .L_28)
.L_28:
        /*003c*/ 	.word	0x00000000
        /*0040*/ 	.short	0x0001
        /*0042*/ 	.short	0x0008
        /*0044*/ 	.byte	0x00, 0xf5, 0x21, 0x00


	//----- nvinfo : EIATTR_KPARAM_INFO
	.align		4
.L_29:
        /*0048*/ 	.byte	0x04, 0x17
        /*004a*/ 	.short	(.L_31 - .L_30)
.L_30:
        /*004c*/ 	.word	0x00000000
        /*0050*/ 	.short	0x0000
        /*0052*/ 	.short	0x0000
        /*0054*/ 	.byte	0x00, 0xf5, 0x21, 0x00


	//----- nvinfo : EIATTR_SPARSE_MMA_MASK
	.align		4
.L_31:
        /*0058*/ 	.byte	0x03, 0x50
        /*005a*/ 	.short	0x0000


	//----- nvinfo : EIATTR_MAXREG_COUNT
	.align		4
        /*005c*/ 	.byte	0x03, 0x1b
        /*005e*/ 	.short	0x00ff


	//----- nvinfo : EIATTR_MERCURY_ISA_VERSION
	.align		4
        /*0060*/ 	.byte	0x03, 0x5f
        /*0062*/ 	.short	0x0101


	//----- nvinfo : EIATTR_VRC_CTA_INIT_COUNT
	.align		4
        /*0064*/ 	.byte	0x02, 0x4a
	.zero		1
	.zero		1


	//----- nvinfo : EIATTR_EXIT_INSTR_OFFSETS
	.align		4
        /*0068*/ 	.byte	0x04, 0x1c
        /*006a*/ 	.short	(.L_33 - .L_32)


	//   ....[0]....
.L_32:
        /*006c*/ 	.word	0x00000100


	//   ....[1]....
        /*0070*/ 	.word	0x00000360


	//----- nvinfo : EIATTR_CRS_STACK_SIZE
	.align		4
.L_33:
        /*0074*/ 	.byte	0x04, 0x1e
        /*0076*/ 	.short	(.L_35 - .L_34)
.L_34:
        /*0078*/ 	.word	0x00000000


	//----- nvinfo : EIATTR_CBANK_PARAM_SIZE
	.align		4
.L_35:
        /*007c*/ 	.byte	0x03, 0x19
        /*007e*/ 	.short	0x0024


	//----- nvinfo : EIATTR_PARAM_CBANK
	.align		4
        /*0080*/ 	.byte	0x04, 0x0a
        /*0082*/ 	.short	(.L_37 - .L_36)
	.align		4
.L_36:
        /*0084*/ 	.word	index@(.nv.constant0._Z13solve_poissonP6float2PfS1_S1_i)
        /*0088*/ 	.short	0x0380
        /*008a*/ 	.short	0x0024


	//----- nvinfo : EIATTR_SW_WAR
	.align		4
.L_37:
        /*008c*/ 	.byte	0x04, 0x36
        /*008e*/ 	.short	(.L_39 - .L_38)
.L_38:
        /*0090*/ 	.word	0x00000008
.L_39:


//--------------------- .nv.info._Z19complex2real_scaledPfP6float2fi --------------------------
	.section	.nv.info._Z19complex2real_scaledPfP6float2fi,"",@"SHT_CUDA_INFO"
	.sectionflags	@""
	.align	4


	//----- nvinfo : EIATTR_CUDA_API_VERSION
	.align		4
        /*0000*/ 	.byte	0x04, 0x37
        /*0002*/ 	.short	(.L_41 - .L_40)
.L_40:
        /*0004*/ 	.word	0x00000082


	//----- nvinfo : EIATTR_KPARAM_INFO
	.align		4
.L_41:
        /*0008*/ 	.byte	0x04, 0x17
        /*000a*/ 	.short	(.L_43 - .L_42)
.L_42:
        /*000c*/ 	.word	0x00000000
        /*0010*/ 	.short	0x0003
        /*0012*/ 	.short	0x0014
        /*0014*/ 	.byte	0x00, 0xf0, 0x11, 0x00


	//----- nvinfo : EIATTR_KPARAM_INFO
	.align		4
.L_43:
        /*0018*/ 	.byte	0x04, 0x17
        /*001a*/ 	.short	(.L_45 - .L_44)
.L_44:
        /*001c*/ 	.word	0x00000000
        /*0020*/ 	.short	0x0002
        /*0022*/ 	.short	0x0010
        /*0024*/ 	.byte	0x00, 0xf0, 0x11, 0x00


	//----- nvinfo : EIATTR_KPARAM_INFO
	.align		4
.L_45:
        /*0028*/ 	.byte	0x04, 0x17
        /*002a*/ 	.short	(.L_47 - .L_46)
.L_46:
        /*002c*/ 	.word	0x00000000
        /*0030*/ 	.short	0x0001
        /*0032*/ 	.short	0x0008
        /*0034*/ 	.byte	0x00, 0xf5, 0x21, 0x00


	//----- nvinfo : EIATTR_KPARAM_INFO
	.align		4
.L_47:
        /*0038*/ 	.byte	0x04, 0x17
        /*003a*/ 	.short	(.L_49 - .L_48)
.L_48:
        /*003c*/ 	.word	0x00000000
        /*0040*/ 	.short	0x0000
        /*0042*/ 	.short	0x0000
        /*0044*/ 	.byte	0x00, 0xf5, 0x21, 0x00


	//----- nvinfo : EIATTR_SPARSE_MMA_MASK
	.align		4
.L_49:
        /*0048*/ 	.byte	0x03, 0x50
        /*004a*/ 	.short	0x0000


	//----- nvinfo : EIATTR_MAXREG_COUNT
	.align		4
        /*004c*/ 	.byte	0x03, 0x1b
        /*004e*/ 	.short	0x00ff


	//----- nvinfo : EIATTR_MERCURY_ISA_VERSION
	.align		4
        /*0050*/ 	.byte	0x03, 0x5f
        /*0052*/ 	.short	0x0101


	//----- nvinfo : EIATTR_VRC_CTA_INIT_COUNT
	.align		4
        /*0054*/ 	.byte	0x02, 0x4a
	.zero		1
	.zero		1


	//----- nvinfo : EIATTR_EXIT_INSTR_OFFSETS
	.align		4
        /*0058*/ 	.byte	0x04, 0x1c
        /*005a*/ 	.short	(.L_51 - .L_50)


	//   ....[0]....
.L_50:
        /*005c*/ 	.word	0x00000100


	//   ....[1]....
        /*0060*/ 	.word	0x000001c0


	//----- nvinfo : EIATTR_CBANK_PARAM_SIZE
	.align		4
.L_51:
        /*0064*/ 	.byte	0x03, 0x19
        /*0066*/ 	.short	0x0018


	//----- nvinfo : EIATTR_PARAM_CBANK
	.align		4
        /*0068*/ 	.byte	0x04, 0x0a
        /*006a*/ 	.short	(.L_53 - .L_52)
	.align		4
.L_52:
        /*006c*/ 	.word	index@(.nv.constant0._Z19complex2real_scaledPfP6float2fi)
        /*0070*/ 	.short	0x0380
        /*0072*/ 	.short	0x0018


	//----- nvinfo : EIATTR_SW_WAR
	.align		4
.L_53:
        /*0074*/ 	.byte	0x04, 0x36
        /*0076*/ 	.short	(.L_55 - .L_54)
.L_54:
        /*0078*/ 	.word	0x00000008
.L_55:


//--------------------- .nv.info._Z12real2complexP6float2Pfi --------------------------
	.section	.nv.info._Z12real2complexP6float2Pfi,"",@"SHT_CUDA_INFO"
	.sectionflags	@""
	.align	4


	//----- nvinfo : EIATTR_CUDA_API_VERSION
	.align		4
        /*0000*/ 	.byte	0x04, 0x37
        /*0002*/ 	.short	(.L_57 - .L_56)
.L_56:
        /*0004*/ 	.word	0x00000082


	//----- nvinfo : EIATTR_KPARAM_INFO
	.align		4
.L_57:
        /*0008*/ 	.byte	0x04, 0x17
        /*000a*/ 	.short	(.L_59 - .L_58)
.L_58:
        /*000c*/ 	.word	0x00000000
        /*0010*/ 	.short	0x0002
        /*0012*/ 	.short	0x0010
        /*0014*/ 	.byte	0x00, 0xf0, 0x11, 0x00


	//----- nvinfo : EIATTR_KPARAM_INFO
	.align		4
.L_59:
        /*0018*/ 	.byte	0x04, 0x17
        /*001a*/ 	.short	(.L_61 - .L_60)
.L_60:
        /*001c*/ 	.word	0x00000000
        /*0020*/ 	.short	0x0001
        /*0022*/ 	.short	0x0008
        /*0024*/ 	.byte	0x00, 0xf5, 0x21, 0x00


	//----- nvinfo : EIATTR_KPARAM_INFO
	.align		4
.L_61:
        /*0028*/ 	.byte	0x04, 0x17
        /*002a*/ 	.short	(.L_63 - .L_62)
.L_62:
        /*002c*/ 	.word	0x00000000
        /*0030*/ 	.short	0x0000
        /*0032*/ 	.short	0x0000
        /*0034*/ 	.byte	0x00, 0xf5, 0x21, 0x00


	//----- nvinfo : EIATTR_SPARSE_MMA_MASK
	.align		4
.L_63:
        /*0038*/ 	.byte	0x03, 0x50
        /*003a*/ 	.short	0x0000


	//----- nvinfo : EIATTR_MAXREG_COUNT
	.align		4
        /*003c*/ 	.byte	0x03, 0x1b
        /*003e*/ 	.short	0x00ff


	//----- nvinfo : EIATTR_MERCURY_ISA_VERSION
	.align		4
        /*0040*/ 	.byte	0x03, 0x5f
        /*0042*/ 	.short	0x0101


	//----- nvinfo : EIATTR_VRC_CTA_INIT_COUNT
	.align		4
        /*0044*/ 	.byte	0x02, 0x4a
	.zero		1
	.zero		1


	//----- nvinfo : EIATTR_EXIT_INSTR_OFFSETS
	.align		4
        /*0048*/ 	.byte	0x04, 0x1c
        /*004a*/ 	.short	(.L_65 - .L_64)


	//   ....[0]....
.L_64:
        /*004c*/ 	.word	0x00000100


	//   ....[1]....
        /*0050*/ 	.word	0x000001b0


	//----- nvinfo : EIATTR_CBANK_PARAM_SIZE
	.align		4
.L_65:
        /*0054*/ 	.byte	0x03, 0x19
        /*0056*/ 	.short	0x0014


	//----- nvinfo : EIATTR_PARAM_CBANK
	.align		4
        /*0058*/ 	.byte	0x04, 0x0a
        /*005a*/ 	.short	(.L_67 - .L_66)
	.align		4
.L_66:
        /*005c*/ 	.word	index@(.nv.constant0._Z12real2complexP6float2Pfi)
        /*0060*/ 	.short	0x0380
        /*0062*/ 	.short	0x0014


	//----- nvinfo : EIATTR_SW_WAR
	.align		4
.L_67:
        /*0064*/ 	.byte	0x04, 0x36
        /*0066*/ 	.short	(.L_69 - .L_68)
.L_68:
        /*0068*/ 	.word	0x00000008
.L_69:


//--------------------- .nv.callgraph             --------------------------
	.section	.nv.callgraph,"",@"SHT_CUDA_CALLGRAPH"
	.align	4
	.sectionentsize	8
	.align		4
        /*0000*/ 	.word	0x00000000
	.align		4
        /*0004*/ 	.word	0xffffffff
	.align		4
        /*0008*/ 	.word	0x00000000
	.align		4
        /*000c*/ 	.word	0xfffffffe
	.align		4
        /*0010*/ 	.word	0x00000000
	.align		4
        /*0014*/ 	.word	0xfffffffd
	.align		4
        /*0018*/ 	.word	0x00000000
	.align		4
        /*001c*/ 	.word	0xfffffffc


//--------------------- .text._Z13solve_poissonP6float2PfS1_S1_i --------------------------
	.section	.text._Z13solve_poissonP6float2PfS1_S1_i,"ax",@progbits
	.align	128
        .global         _Z13solve_poissonP6float2PfS1_S1_i
        .type           _Z13solve_poissonP6float2PfS1_S1_i,@function
        .size           _Z13solve_poissonP6float2PfS1_S1_i,(.L_x_10 - _Z13solve_poissonP6float2PfS1_S1_i)
        .other          _Z13solve_poissonP6float2PfS1_S1_i,@"STO_CUDA_ENTRY STV_DEFAULT"
_Z13solve_poissonP6float2PfS1_S1_i:
.text._Z13solve_poissonP6float2PfS1_S1_i:
[----:B------:R-:W-:Y:S01]  /*0000*/  LDC R1, c[0x0][0x37c] ;  /* 0x0000df00ff017b82 */ /* 0x000fe20000000800 */
[----:B------:R-:W0:Y:S07]  /*0010*/  S2R R0, SR_TID.X ;  /* 0x0000000000007919 */ /* 0x000e2e0000002100 */
[----:B------:R-:W0:Y:S01]  /*0020*/  LDC R3, c[0x0][0x360] ;  /* 0x0000d800ff037b82 */ /* 0x000e220000000800 */
[----:B------:R-:W1:Y:S01]  /*0030*/  LDCU UR7, c[0x0][0x3a0] ;  /* 0x00007400ff0777ac */ /* 0x000e620008000800 */
[----:B------:R-:W2:Y:S01]  /*0040*/  S2R R5, SR_TID.Y ;  /* 0x0000000000057919 */ /* 0x000ea20000002200 */
[----:B------:R-:W3:Y:S05]  /*0050*/  S2R R4, SR_TID.Z ;  /* 0x0000000000047919 */ /* 0x000eea0000002300 */
[----:B------:R-:W0:Y:S08]  /*0060*/  S2UR UR4, SR_CTAID.X ;  /* 0x00000000000479c3 */ /* 0x000e300000002500 */
[----:B------:R-:W2:Y:S08]  /*0070*/  LDC R2, c[0x0][0x364] ;  /* 0x0000d900ff027b82 */ /* 0x000eb00000000800 */
[----:B------:R-:W2:Y:S08]  /*0080*/  S2UR UR5, SR_CTAID.Y ;  /* 0x00000000000579c3 */ /* 0x000eb00000002600 */
[----:B------:R-:W3:Y:S01]  /*0090*/  S2UR UR6, SR_CTAID.Z ;  /* 0x00000000000679c3 */ /* 0x000ee20000002700 */
[----:B0-----:R-:W-:-:S07]  /*00a0*/  IMAD R3, R3, UR4, R0 ;  /* 0x0000000403037c24 */ /* 0x001fce000f8e0200 */
[----:B------:R-:W3:Y:S01]  /*00b0*/  LDC R11, c[0x0][0x368] ;  /* 0x0000da00ff0b7b82 */ /* 0x000ee20000000800 */
[----:B--2---:R-:W-:Y:S02]  /*00c0*/  IMAD R0, R2, UR5, R5 ;  /* 0x0000000502007c24 */ /* 0x004fe4000f8e0205 */
[----:B---3--:R-:W-:-:S05]  /*00d0*/  IMAD R11, R11, UR6, R4 ;  /* 0x000000060b0b7c24 */ /* 0x008fca000f8e0204 */
[----:B------:R-:W-:-:S04]  /*00e0*/  VIMNMX3 R2, R3, R0, R11, !PT ;  /* 0x000000000302720f */ /* 0x000fc8000780010b */
[----:B-1----:R-:W-:-:S13]  /*00f0*/  ISETP.GE.AND P0, PT, R2, UR7, PT ;  /* 0x0000000702007c0c */ /* 0x002fda000bf06270 */
[----:B------:R-:W-:Y:S05]  /*0100*/  @P0 EXIT ;  /* 0x000000000000094d */ /* 0x000fea0003800000 */
[----:B------:R-:W0:Y:S01]  /*0110*/  LDC.64 R6, c[0x0][0x390] ;  /* 0x0000e400ff067b82 */ /* 0x000e220000000a00 */
[----:B------:R-:W1:Y:S07]  /*0120*/  LDCU.64 UR4, c[0x0][0x358] ;  /* 0x00006b00ff0477ac */ /* 0x000e6e0008000a00 */
[----:B------:R-:W2:Y:S08]  /*0130*/  LDC.64 R4, c[0x0][0x388] ;  /* 0x0000e200ff047b82 */ /* 0x000eb00000000a00 */
[----:B------:R-:W3:Y:S01]  /*0140*/  LDC.64 R8, c[0x0][0x398] ;  /* 0x0000e600ff087b82 */ /* 0x000ee20000000a00 */
[----:B0-----:R-:W-:-:S06]  /*0150*/  IMAD.WIDE.U32 R6, R0, 0x4, R6 ;  /* 0x0000000400067825 */ /* 0x001fcc00078e0006 */
[----:B-1----:R-:W4:Y:S01]  /*0160*/  LDG.E R6, desc[UR4][R6.64] ;  /* 0x0000000406067981 */ /* 0x002f22000c1e1900 */
[----:B--2---:R-:W-:-:S06]  /*0170*/  IMAD.WIDE R4, R3, 0x4, R4 ;  /* 0x0000000403047825 */ /* 0x004fcc00078e0204 */
[----:B------:R-:W2:Y:S01]  /*0180*/  LDG.E R4, desc[UR4][R4.64] ;  /* 0x0000000404047981 */ /* 0x000ea2000c1e1900 */
[----:B---3--:R-:W-:-:S06]  /*0190*/  IMAD.WIDE.U32 R8, R11, 0x4, R8 ;  /* 0x000000040b087825 */ /* 0x008fcc00078e0008 */
[----:B------:R-:W3:Y:S01]  /*01a0*/  LDG.E R8, desc[UR4][R8.64] ;  /* 0x0000000408087981 */ /* 0x000ee2000c1e1900 */
[--C-:B------:R-:W-:Y:S01]  /*01b0*/  LOP3.LUT P3, RZ, R0, R11, R3.reuse, 0xfe, !PT ;  /* 0x0000000b00ff7212 */ /* 0x100fe2000786fe03 */
[----:B------:R-:W-:Y:S01]  /*01c0*/  IMAD R0, R11, UR7, R0 ;  /* 0x000000070b007c24 */ /* 0x000fe2000f8e0200 */
[----:B------:R-:W-:Y:S03]  /*01d0*/  BSSY.RECONVERGENT B0, `(.L_x_0) ;  /* 0x0000011000007945 */ /* 0x000fe60003800200 */
[----:B------:R-:W-:Y:S02]  /*01e0*/  IMAD R3, R0, UR7, R3 ;  /* 0x0000000700037c24 */ /* 0x000fe4000f8e0203 */
[----:B----4-:R-:W-:-:S04]  /*01f0*/  FMUL R13, R6, R6 ;  /* 0x00000006060d7220 */ /* 0x010fc80000400000 */
[----:B--2---:R-:W-:-:S04]  /*0200*/  FFMA R13, R4, R4, R13 ;  /* 0x00000004040d7223 */ /* 0x004fc8000000000d */
[----:B---3--:R-:W-:-:S04]  /*0210*/  FFMA R13, R8, R8, R13 ;  /* 0x00000008080d7223 */ /* 0x008fc8000000000d */
[----:B------:R-:W-:-:S04]  /*0220*/  FADD R13, -R13, 9.9999997473787516356e-06 ;  /* 0x3727c5ac0d0d7421 */ /* 0x000fc80000000100 */
[----:B------:R-:W-:-:S05]  /*0230*/  VIADD R2, R13, 0x1800000 ;  /* 0x018000000d027836 */ /* 0x000fca0000000000 */
[----:B------:R-:W-:-:S04]  /*0240*/  LOP3.LUT R2, R2, 0x7f800000, RZ, 0xc0, !PT ;  /* 0x7f80000002027812 */ /* 0x000fc800078ec0ff */
[----:B------:R-:W-:-:S13]  /*0250*/  ISETP.GT.U32.AND P0, PT, R2, 0x1ffffff, PT ;  /* 0x01ffffff0200780c */ /* 0x000fda0003f04070 */
[----:B------:R-:W-:Y:S05]  /*0260*/  @P0 BRA `(.L_x_1) ;  /* 0x00000000000c0947 */ /* 0x000fea0003800000 */
[----:B------:R-:W-:-:S07]  /*0270*/  MOV R4, 0x290 ;  /* 0x0000029000047802 */ /* 0x000fce0000000f00 */
[----:B------:R-:W-:Y:S05]  /*0280*/  CALL.REL.NOINC `($__internal_0_$__cuda_sm20_rcp_rn_f32_slowpath) ;  /* 0x0000000000387944 */ /* 0x000fea0003c00000 */
[----:B------:R-:W-:Y:S05]  /*0290*/  BRA `(.L_x_2) ;  /* 0x0000000000107947 */ /* 0x000fea0003800000 */
.L_x_1:
[----:B------:R-:W0:Y:S02]  /*02a0*/  MUFU.RCP R0, R13 ;  /* 0x0000000d00007308 */ /* 0x000e240000001000 */
[----:B0-----:R-:W-:-:S04]  /*02b0*/  FFMA R2, R13, R0, -1 ;  /* 0xbf8000000d027423 */ /* 0x001fc80000000000 */
[----:B------:R-:W-:-:S04]  /*02c0*/  FADD.FTZ R5, -R2, -RZ ;  /* 0x800000ff02057221 */ /* 0x000fc80000010100 */
[----:B------:R-:W-:-:S07]  /*02d0*/  FFMA R0, R0, R5, R0 ;  /* 0x0000000500007223 */ /* 0x000fce0000000000 */
.L_x_2:
[----:B------:R-:W-:Y:S05]  /*02e0*/  BSYNC.RECONVERGENT B0 ;  /* 0x0000000000007941 */ /* 0x000fea0003800200 */
.L_x_0:
[----:B------:R-:W0:Y:S02]  /*02f0*/  LDC.64 R4, c[0x0][0x380] ;  /* 0x0000e000ff047b82 */ /* 0x000e240000000a00 */
[----:B0-----:R-:W-:-:S05]  /*0300*/  IMAD.WIDE R2, R3, 0x8, R4 ;  /* 0x0000000803027825 */ /* 0x001fca00078e0204 */
[----:B------:R-:W2:Y:S01]  /*0310*/  LDG.E.64 R4, desc[UR4][R2.64] ;  /* 0x0000000402047981 */ /* 0x000ea2000c1e1b00 */
[----:B------:R-:W-:-:S05]  /*0320*/  FSEL R0, R0, 1, P3 ;  /* 0x3f80000000007808 */ /* 0x000fca0001800000 */
[C---:B--2---:R-:W-:Y:S01]  /*0330*/  FMUL R4, R0.reuse, R4 ;  /* 0x0000000400047220 */ /* 0x044fe20000400000 */
[----:B------:R-:W-:-:S05]  /*0340*/  FMUL R5, R0, R5 ;  /* 0x0000000500057220 */ /* 0x000fca0000400000 */
[----:B------:R-:W-:Y:S01]  /*0350*/  STG.E.64 desc[UR4][R2.64], R4 ;  /* 0x0000000402007986 */ /* 0x000fe2000c101b04 */
[----:B------:R-:W-:Y:S05]  /*0360*/  EXIT ;  /* 0x000000000000794d */ /* 0x000fea0003800000 */
        .weak           $__internal_0_$__cuda_sm20_rcp_rn_f32_slowpath
        .type           $__internal_0_$__cuda_sm20_rcp_rn_f32_slowpath,@function
        .size           $__internal_0_$__cuda_sm20_rcp_rn_f32_slowpath,(.L_x_10 - $__internal_0_$__cuda_sm20_rcp_rn_f32_slowpath)
$__internal_0_$__cuda_sm20_rcp_rn_f32_slowpath:
[----:B------:R-:W-:Y:S01]  /*0370*/  SHF.L.U32 R0, R13, 0x1, RZ ;  /* 0x000000010d007819 */ /* 0x000fe200000006ff */
[----:B------:R-:W-:Y:S03]  /*0380*/  BSSY.RECONVERGENT B1, `(.L_x_3) ;  /* 0x0000031000017945 */ /* 0x000fe60003800200 */
[----:B------:R-:W-:Y:S01]  /*0390*/  SHF.R.U32.HI R2, RZ, 0x18, R0 ;  /* 0x00000018ff027819 */ /* 0x000fe20000011600 */
[----:B------:R-:W-:-:S03]  /*03a0*/  IMAD.MOV.U32 R0, RZ, RZ, R13 ;  /* 0x000000ffff007224 */ /* 0x000fc600078e000d */
[----:B------:R-:W-:-:S13]  /*03b0*/  ISETP.NE.U32.AND P0, PT, R2, RZ, PT ;  /* 0x000000ff0200720c */ /* 0x000fda0003f05070 */
[----:B------:R-:W-:Y:S05]  /*03c0*/  @P0 BRA `(.L_x_4) ;  /* 0x0000000000280947 */ /* 0x000fea0003800000 */
[----:B------:R-:W-:-:S04]  /*03d0*/  SHF.L.U32 R2, R0, 0x1, RZ ;  /* 0x0000000100027819 */ /* 0x000fc800000006ff */
[----:B------:R-:W-:-:S13]  /*03e0*/  ISETP.NE.AND P0, PT, R2, RZ, PT ;  /* 0x000000ff0200720c */ /* 0x000fda0003f05270 */
[----:B------:R-:W-:Y:S01]  /*03f0*/  @P0 FFMA R6, R0, 1.84467440737095516160e+19, RZ ;  /* 0x5f80000000060823 */ /* 0x000fe200000000ff */
[----:B------:R-:W-:Y:S08]  /*0400*/  @!P0 MUFU.RCP R5, R0 ;  /* 0x0000000000058308 */ /* 0x000ff00000001000 */
[----:B------:R-:W0:Y:S02]  /*0410*/  @P0 MUFU.RCP R7, R6 ;  /* 0x0000000600070308 */ /* 0x000e240000001000 */
[----:B0-----:R-:W-:-:S04]  /*0420*/  @P0 FFMA R2, R6, R7, -1 ;  /* 0xbf80000006020423 */ /* 0x001fc80000000007 */
[----:B------:R-:W-:-:S04]  /*0430*/  @P0 FADD.FTZ R2, -R2, -RZ ;  /* 0x800000ff02020221 */ /* 0x000fc80000010100 */
[----:B------:R-:W-:-:S04]  /*0440*/  @P0 FFMA R2, R7, R2, R7 ;  /* 0x0000000207020223 */ /* 0x000fc80000000007 */
[----:B------:R-:W-:Y:S01]  /*0450*/  @P0 FFMA R5, R2, 1.84467440737095516160e+19, RZ ;  /* 0x5f80000002050823 */ /* 0x000fe200000000ff */
[----:B------:R-:W-:Y:S06]  /*0460*/  BRA `(.L_x_5) ;  /* 0x0000000000887947 */ /* 0x000fec0003800000 */
.L_x_4:
[----:B------:R-:W-:-:S05]  /*0470*/  VIADD R5, R2, 0xffffff03 ;  /* 0xffffff0302057836 */ /* 0x000fca0000000000 */
[----:B------:R-:W-:-:S13]  /*0480*/  ISETP.GT.U32.AND P0, PT, R5, 0x1, PT ;  /* 0x000000010500780c */ /* 0x000fda0003f04070 */
[----:B------:R-:W-:Y:S05]  /*0490*/  @P0 BRA `(.L_x_6) ;  /* 0x0000000000780947 */ /* 0x000fea0003800000 */
[----:B------:R-:W-:Y:S01]  /*04a0*/  LOP3.LUT R6, R0, 0x7fffff, RZ, 0xc0, !PT ;  /* 0x007fffff00067812 */ /* 0x000fe200078ec0ff */
[----:B------:R-:W-:-:S03]  /*04b0*/  HFMA2 R10, -RZ, RZ, 0, 1.78813934326171875e-07 ;  /* 0x00000003ff0a7431 */ /* 0x000fc600000001ff */
[----:B------:R-:W-:-:S04]  /*04c0*/  LOP3.LUT R6, R6, 0x3f800000, RZ, 0xfc, !PT ;  /* 0x3f80000006067812 */ /* 0x000fc800078efcff */
[----:B------:R-:W0:Y:S01]  /*04d0*/  MUFU.RCP R7, R6 ;  /* 0x0000000600077308 */ /* 0x000e220000001000 */
[----:B------:R-:W-:Y:S01]  /*04e0*/  SHF.L.U32 R11, R10, R5, RZ ;  /* 0x000000050a0b7219 */ /* 0x000fe200000006ff */
[----:B0-----:R-:W-:-:S04]  /*04f0*/  FFMA R8, R6, R7, -1 ;  /* 0xbf80000006087423 */ /* 0x001fc80000000007 */
[----:B------:R-:W-:-:S04]  /*0500*/  FADD.FTZ R8, -R8, -RZ ;  /* 0x800000ff08087221 */ /* 0x000fc80000010100 */
[CCC-:B------:R-:W-:Y:S01]  /*0510*/  FFMA.RM R9, R7.reuse, R8.reuse, R7.reuse ;  /* 0x0000000807097223 */ /* 0x1c0fe20000004007 */
[----:B------:R-:W-:-:S04]  /*0520*/  FFMA.RP R8, R7, R8, R7 ;  /* 0x0000000807087223 */ /* 0x000fc80000008007 */
[C---:B------:R-:W-:Y:S02]  /*0530*/  LOP3.LUT R7, R9.reuse, 0x7fffff, RZ, 0xc0, !PT ;  /* 0x007fffff09077812 */ /* 0x040fe400078ec0ff */
[----:B------:R-:W-:Y:S02]  /*0540*/  FSETP.NEU.FTZ.AND P0, PT, R9, R8, PT ;  /* 0x000000080900720b */ /* 0x000fe40003f1d000 */
[----:B------:R-:W-:Y:S02]  /*0550*/  LOP3.LUT R8, R7, 0x800000, RZ, 0xfc, !PT ;  /* 0x0080000007087812 */ /* 0x000fe400078efcff */
[----:B------:R-:W-:Y:S02]  /*0560*/  SEL R7, RZ, 0xffffffff, !P0 ;  /* 0xffffffffff077807 */ /* 0x000fe40004000000 */
[----:B------:R-:W-:-:S03]  /*0570*/  LOP3.LUT R6, R11, R8, RZ, 0xc0, !PT ;  /* 0x000000080b067212 */ /* 0x000fc600078ec0ff */
[----:B------:R-:W-:Y:S01]  /*0580*/  IMAD.MOV R7, RZ, RZ, -R7 ;  /* 0x000000ffff077224 */ /* 0x000fe200078e0a07 */
[----:B------:R-:W-:-:S04]  /*0590*/  SHF.R.U32.HI R6, RZ, R5, R6 ;  /* 0x00000005ff067219 */ /* 0x000fc80000011606 */
[----:B------:R-:W-:Y:S02]  /*05a0*/  LOP3.LUT P1, RZ, R7, R5, R8, 0xf8, !PT ;  /* 0x0000000507ff7212 */ /* 0x000fe4000782f808 */
[C---:B------:R-:W-:Y:S02]  /*05b0*/  LOP3.LUT P0, RZ, R6.reuse, 0x1, RZ, 0xc0, !PT ;  /* 0x0000000106ff7812 */ /* 0x040fe4000780c0ff */
[----:B------:R-:W-:-:S04]  /*05c0*/  LOP3.LUT P2, RZ, R6, 0x2, RZ, 0xc0, !PT ;  /* 0x0000000206ff7812 */ /* 0x000fc8000784c0ff */
[----:B------:R-:W-:Y:S02]  /*05d0*/  PLOP3.LUT P0, PT, P0, P1, P2, 0xe0, 0x0 ;  /* 0x000000000000781c */ /* 0x000fe40000703c20 */
[----:B------:R-:W-:Y:S02]  /*05e0*/  LOP3.LUT P1, RZ, R0, 0x7fffff, RZ, 0xc0, !PT ;  /* 0x007fffff00ff7812 */ /* 0x000fe4000782c0ff */
[----:B------:R-:W-:-:S04]  /*05f0*/  SEL R5, RZ, 0x1, !P0 ;  /* 0x00000001ff057807 */ /* 0x000fc80004000000 */
[----:B------:R-:W-:-:S04]  /*0600*/  IADD3 R5, PT, PT, -R5, RZ, RZ ;  /* 0x000000ff05057210 */ /* 0x000fc80007ffe1ff */
[----:B------:R-:W-:Y:S01]  /*0610*/  ISETP.GE.AND P0, PT, R5, RZ, PT ;  /* 0x000000ff0500720c */ /* 0x000fe20003f06270 */
[----:B------:R-:W-:-:S05]  /*0620*/  VIADD R5, R2, 0xffffff04 ;  /* 0xffffff0402057836 */ /* 0x000fca0000000000 */
[----:B------:R-:W-:-:S07]  /*0630*/  SHF.R.U32.HI R5, RZ, R5, R8 ;  /* 0x00000005ff057219 */ /* 0x000fce0000011608 */
[----:B------:R-:W-:-:S05]  /*0640*/  @!P0 IADD3 R5, PT, PT, R5, 0x1, RZ ;  /* 0x0000000105058810 */ /* 0x000fca0007ffe0ff */
[----:B------:R-:W-:-:S05]  /*0650*/  @!P1 IMAD.SHL.U32 R5, R5, 0x2, RZ ;  /* 0x0000000205059824 */ /* 0x000fca00078e00ff */
[----:B------:R-:W-:Y:S01]  /*0660*/  LOP3.LUT R5, R5, 0x80000000, R0, 0xf8, !PT ;  /* 0x8000000005057812 */ /* 0x000fe200078ef800 */
[----:B------:R-:W-:Y:S06]  /*0670*/  BRA `(.L_x_5) ;  /* 0x0000000000047947 */ /* 0x000fec0003800000 */
.L_x_6:
[----:B------:R0:W1:Y:S02]  /*0680*/  MUFU.RCP R5, R0 ;  /* 0x0000000000057308 */ /* 0x0000640000001000 */
.L_x_5:
[----:B------:R-:W-:Y:S05]  /*0690*/  BSYNC.RECONVERGENT B1 ;  /* 0x0000000000017941 */ /* 0x000fea0003800200 */
.L_x_3:
[----:B01----:R-:W-:Y:S01]  /*06a0*/  MOV R0, R5 ;  /* 0x0000000500007202 */ /* 0x003fe20000000f00 */
[----:B------:R-:W-:-:S04]  /*06b0*/  IMAD.MOV.U32 R5, RZ, RZ, 0x0 ;  /* 0x00000000ff057424 */ /* 0x000fc800078e00ff */
[----:B------:R-:W-:Y:S05]  /*06c0*/  RET.REL.NODEC R4 `(_Z13solve_poissonP6float2PfS1_S1_i) ;  /* 0xfffffff8044c7950 */ /* 0x000fea0003c3ffff */
.L_x_7:
[----:B------:R-:W-:-:S00]  /*06d0*/  BRA `(.L_x_7) ;  /* 0xfffffffc00fc7947 */ /* 0x000fc0000383ffff */
[----:B------:R-:W-:-:S00]  /*06e0*/  NOP ;  /* 0x0000000000007918 */ /* 0x000fc00000000000 */
        /* <DEDUP_REMOVED lines=9> */
.L_x_10:


//--------------------- .text._Z19complex2real_scaledPfP6float2fi --------------------------
	.section	.text._Z19complex2real_scaledPfP6float2fi,"ax",@progbits
	.align	128
        .global         _Z19complex2real_scaledPfP6float2fi
        .type           _Z19complex2real_scaledPfP6float2fi,@function
        .size           _Z19complex2real_scaledPfP6float2fi,(.L_x_12 - _Z19complex2real_scaledPfP6float2fi)
        .other          _Z19complex2real_scaledPfP6float2fi,@"STO_CUDA_ENTRY STV_DEFAULT"
_Z19complex2real_scaledPfP6float2fi:
.text._Z19complex2real_scaledPfP6float2fi:
[----:B------:R-:W-:Y:S01]  /*0000*/  LDC R1, c[0x0][0x37c] ;  /* 0x0000df00ff017b82 */ /* 0x000fe20000000800 */
[----:B------:R-:W0:Y:S07]  /*0010*/  S2R R3, SR_TID.X ;  /* 0x0000000000037919 */ /* 0x000e2e0000002100 */
[----:B------:R-:W0:Y:S01]  /*0020*/  LDC R0, c[0x0][0x360] ;  /* 0x0000d800ff007b82 */ /* 0x000e220000000800 */
[----:B------:R-:W1:Y:S01]  /*0030*/  LDCU UR7, c[0x0][0x394] ;  /* 0x00007280ff0777ac */ /* 0x000e620008000800 */
[----:B------:R-:W2:Y:S01]  /*0040*/  S2R R2, SR_TID.Y ;  /* 0x0000000000027919 */ /* 0x000ea20000002200 */
[----:B------:R-:W3:Y:S05]  /*0050*/  S2R R7, SR_TID.Z ;  /* 0x0000000000077919 */ /* 0x000eea0000002300 */
[----:B------:R-:W2:Y:S08]  /*0060*/  LDC R5, c[0x0][0x364] ;  /* 0x0000d900ff057b82 */ /* 0x000eb00000000800 */
[----:B------:R-:W0:Y:S08]  /*0070*/  S2UR UR4, SR_CTAID.X ;  /* 0x00000000000479c3 */ /* 0x000e300000002500 */
[----:B------:R-:W2:Y:S08]  /*0080*/  S2UR UR5, SR_CTAID.Y ;  /* 0x00000000000579c3 */ /* 0x000eb00000002600 */
[----:B------:R-:W3:Y:S08]  /*0090*/  S2UR UR6, SR_CTAID.Z ;  /* 0x00000000000679c3 */ /* 0x000ef00000002700 */
[----:B------:R-:W3:Y:S01]  /*00a0*/  LDC R4, c[0x0][0x368] ;  /* 0x0000da00ff047b82 */ /* 0x000ee20000000800 */
[----:B0-----:R-:W-:-:S02]  /*00b0*/  IMAD R0, R0, UR4, R3 ;  /* 0x0000000400007c24 */ /* 0x001fc4000f8e0203 */
[----:B--2---:R-:W-:Y:S02]  /*00c0*/  IMAD R5, R5, UR5, R2 ;  /* 0x0000000505057c24 */ /* 0x004fe4000f8e0202 */
[----:B---3--:R-:W-:-:S05]  /*00d0*/  IMAD R4, R4, UR6, R7 ;  /* 0x0000000604047c24 */ /* 0x008fca000f8e0207 */
[----:B------:R-:W-:-:S04]  /*00e0*/  VIMNMX3 R2, R0, R5, R4, !PT ;  /* 0x000000050002720f */ /* 0x000fc80007800104 */
[----:B-1----:R-:W-:-:S13]  /*00f0*/  ISETP.GE.AND P0, PT, R2, UR7, PT ;  /* 0x0000000702007c0c */ /* 0x002fda000bf06270 */
[----:B------:R-:W-:Y:S05]  /*0100*/  @P0 EXIT ;  /* 0x000000000000094d */ /* 0x000fea0003800000 */
[----:B------:R-:W0:Y:S01]  /*0110*/  LDC.64 R2, c[0x0][0x388] ;  /* 0x0000e200ff027b82 */ /* 0x000e220000000a00 */
[----:B------:R-:W1:Y:S01]  /*0120*/  LDCU.64 UR4, c[0x0][0x358] ;  /* 0x00006b00ff0477ac */ /* 0x000e620008000a00 */
[----:B------:R-:W-:Y:S01]  /*0130*/  IMAD R5, R4, UR7, R5 ;  /* 0x0000000704057c24 */ /* 0x000fe2000f8e0205 */
[----:B------:R-:W2:Y:S03]  /*0140*/  LDCU UR6, c[0x0][0x390] ;  /* 0x00007200ff0677ac */ /* 0x000ea60008000800 */
[----:B------:R-:W-:Y:S02]  /*0150*/  IMAD R7, R5, UR7, R0 ;  /* 0x0000000705077c24 */ /* 0x000fe4000f8e0200 */
[----:B------:R-:W3:Y:S02]  /*0160*/  LDC.64 R4, c[0x0][0x380] ;  /* 0x0000e000ff047b82 */ /* 0x000ee40000000a00 */
[----:B0-----:R-:W-:-:S06]  /*0170*/  IMAD.WIDE R2, R7, 0x8, R2 ;  /* 0x0000000807027825 */ /* 0x001fcc00078e0202 */
[----:B-1----:R-:W2:Y:S01]  /*0180*/  LDG.E R2, desc[UR4][R2.64] ;  /* 0x0000000402027981 */ /* 0x002ea2000c1e1900 */
[----:B---3--:R-:W-:-:S04]  /*0190*/  IMAD.WIDE R4, R7, 0x4, R4 ;  /* 0x0000000407047825 */ /* 0x008fc800078e0204 */
[----:B--2---:R-:W-:-:S05]  /*01a0*/  FMUL R7, R2, UR6 ;  /* 0x0000000602077c20 */ /* 0x004fca0008400000 */
[----:B------:R-:W-:Y:S01]  /*01b0*/  STG.E desc[UR4][R4.64], R7 ;  /* 0x0000000704007986 */ /* 0x000fe2000c101904 */
[----:B------:R-:W-:Y:S05]  /*01c0*/  EXIT ;  /* 0x000000000000794d */ /* 0x000fea0003800000 */
.L_x_8:
        /* <DEDUP_REMOVED lines=11> */
.L_x_12:


//--------------------- .text._Z12real2complexP6float2Pfi --------------------------
	.section	.text._Z12real2complexP6float2Pfi,"ax",@progbits
	.align	128
        .global         _Z12real2complexP6float2Pfi
        .type           _Z12real2complexP6float2Pfi,@function
        .size           _Z12real2complexP6float2Pfi,(.L_x_13 - _Z12real2complexP6float2Pfi)
        .other          _Z12real2complexP6float2Pfi,@"STO_CUDA_ENTRY STV_DEFAULT"
_Z12real2complexP6float2Pfi:
.text._Z12real2complexP6float2Pfi:
        /* <DEDUP_REMOVED lines=19> */
[----:B------:R-:W-:-:S04]  /*0130*/  IMAD R5, R4, UR7, R5 ;  /* 0x0000000704057c24 */ /* 0x000fc8000f8e0205 */
[----:B------:R-:W-:Y:S02]  /*0140*/  IMAD R7, R5, UR7, R0 ;  /* 0x0000000705077c24 */ /* 0x000fe4000f8e0200 */
[----:B------:R-:W2:Y:S02]  /*0150*/  LDC.64 R4, c[0x0][0x380] ;  /* 0x0000e000ff047b82 */ /* 0x000ea40000000a00 */
[----:B0-----:R-:W-:-:S05]  /*0160*/  IMAD.WIDE R2, R7, 0x4, R2 ;  /* 0x0000000407027825 */ /* 0x001fca00078e0202 */
[----:B-1----:R-:W3:Y:S01]  /*0170*/  LDG.E R8, desc[UR4][R2.64] ;  /* 0x0000000402087981 */ /* 0x002ee2000c1e1900 */
[----:B------:R-:W-:Y:S02]  /*0180*/  HFMA2 R9, -RZ, RZ, 0, 0 ;  /* 0x00000000ff097431 */ /* 0x000fe400000001ff */
[----:B--2---:R-:W-:-:S05]  /*0190*/  IMAD.WIDE R4, R7, 0x8, R4 ;  /* 0x0000000807047825 */ /* 0x004fca00078e0204 */
[----:B---3--:R-:W-:Y:S01]  /*01a0*/  STG.E.64 desc[UR4][R4.64], R8 ;  /* 0x0000000804007986 */ /* 0x008fe2000c101b04 */
[----:B------:R-:W-:Y:S05]  /*01b0*/  EXIT ;  /* 0x000000000000794d */ /* 0x000fea0003800000 */
.L_x_9:
        /* <DEDUP_REMOVED lines=12> */
.L_x_13:


//--------------------- .nv.shared.reserved.0     --------------------------
	.section	.nv.shared.reserved.0,"aw",@nobits
	.weak		__nv_reservedSMEM_offset_0_alias
	.size		__nv_reservedSMEM_offset_0_alias, 0, 64
	.other		__nv_reservedSMEM_offset_0_alias,@"STO_CUDA_RESERVED_SHARED STV_DEFAULT"
__nv_reservedSMEM_offset_0_alias:
	.zero		0
	.zero		64


//--------------------- .nv.constant0._Z13solve_poissonP6float2PfS1_S1_i --------------------------
	.section	.nv.constant0._Z13solve_poissonP6float2PfS1_S1_i,"a",@progbits
	.sectionflags	@""
	.align	4
.nv.constant0._Z13solve_poissonP6float2PfS1_S1_i:
	.zero		932


//--------------------- .nv.constant0._Z19complex2real_scaledPfP6float2fi --------------------------
	.section	.nv.constant0._Z19complex2real_scaledPfP6float2fi,"a",@progbits
	.sectionflags	@""
	.align	4
.nv.constant0._Z19complex2real_scaledPfP6float2fi:
	.zero		920


//--------------------- .nv.constant0._Z12real2complexP6float2Pfi --------------------------
	.section	.nv.constant0._Z12real2complexP6float2Pfi,"a",@progbits
	.sectionflags	@""
	.align	4
.nv.constant0._Z12real2complexP6float2Pfi:
	.zero		916


//--------------------- SYMBOLS --------------------------

	.type		.nv.reservedSmem.offset0,@object
	.size		.nv.reservedSmem.offset0,0x4
